//
// Generated by NVIDIA NVVM Compiler
//
// Compiler Build ID: CL-36424714
// Cuda compilation tools, release 13.0, V13.0.88
// Based on NVVM 20.0.0
//

.version 9.0
.target sm_100
.address_size 64

	// .globl	_Z27convolution_2D_basic_kernelPKfPfiii
.const .align 4 .b8 F[36];
// _ZZ27convolution_2D_basic_kernelPKfPfiiiE3N_s has been demoted

.visible .entry _Z27convolution_2D_basic_kernelPKfPfiii(
	.param .u64 .ptr .align 1 _Z27convolution_2D_basic_kernelPKfPfiii_param_0,
	.param .u64 .ptr .align 1 _Z27convolution_2D_basic_kernelPKfPfiii_param_1,
	.param .u32 _Z27convolution_2D_basic_kernelPKfPfiii_param_2,
	.param .u32 _Z27convolution_2D_basic_kernelPKfPfiii_param_3,
	.param .u32 _Z27convolution_2D_basic_kernelPKfPfiii_param_4
)
{
	.reg .pred 	%p<21>;
	.reg .b32 	%r<78>;
	.reg .b32 	%f<61>;
	.reg .b64 	%rd<31>;
	// demoted variable
	.shared .align 4 .b8 _ZZ27convolution_2D_basic_kernelPKfPfiiiE3N_s[144];
	ld.param.u64 	%rd1, [_Z27convolution_2D_basic_kernelPKfPfiii_param_0];
	ld.param.u64 	%rd2, [_Z27convolution_2D_basic_kernelPKfPfiii_param_1];
	ld.param.u32 	%r30, [_Z27convolution_2D_basic_kernelPKfPfiii_param_2];
	ld.param.u32 	%r31, [_Z27convolution_2D_basic_kernelPKfPfiii_param_3];
	ld.param.u32 	%r32, [_Z27convolution_2D_basic_kernelPKfPfiii_param_4];
	mov.u32 	%r33, %ctaid.y;
	shl.b32 	%r34, %r33, 2;
	mov.u32 	%r1, %tid.y;
	add.s32 	%r35, %r34, %r1;
	add.s32 	%r2, %r35, -1;
	setp.ne.s32 	%p2, %r35, 0;
	mov.u32 	%r36, %ctaid.x;
	shl.b32 	%r37, %r36, 2;
	mov.u32 	%r3, %tid.x;
	add.s32 	%r38, %r3, %r37;
	add.s32 	%r4, %r38, -1;
	setp.le.s32 	%p3, %r35, %r32;
	and.pred  	%p4, %p2, %p3;
	setp.gt.s32 	%p5, %r4, -1;
	and.pred  	%p6, %p5, %p4;
	setp.lt.s32 	%p7, %r4, %r31;
	and.pred  	%p1, %p7, %p6;
	not.pred 	%p8, %p1;
	@%p8 bra 	$L__BB0_2;
	cvta.to.global.u64 	%rd3, %rd1;
	mad.lo.s32 	%r44, %r31, %r2, %r4;
	mul.wide.s32 	%rd4, %r44, 4;
	add.s64 	%rd5, %rd3, %rd4;
	ld.global.f32 	%f11, [%rd5];
	mov.u32 	%r45, _ZZ27convolution_2D_basic_kernelPKfPfiiiE3N_s;
	mad.lo.s32 	%r46, %r1, 24, %r45;
	shl.b32 	%r47, %r3, 2;
	add.s32 	%r48, %r46, %r47;
	st.shared.f32 	[%r48], %f11;
	bra.uni 	$L__BB0_3;
$L__BB0_2:
	mov.u32 	%r39, _ZZ27convolution_2D_basic_kernelPKfPfiiiE3N_s;
	mad.lo.s32 	%r40, %r1, 24, %r39;
	shl.b32 	%r41, %r3, 2;
	add.s32 	%r42, %r40, %r41;
	mov.b32 	%r43, 0;
	st.shared.u32 	[%r42], %r43;
$L__BB0_3:
	bar.sync 	0;
	@%p8 bra 	$L__BB0_16;
	add.s32 	%r49, %r1, -1;
	setp.gt.u32 	%p10, %r49, 3;
	setp.eq.s32 	%p11, %r3, 0;
	setp.gt.u32 	%p12, %r3, 4;
	or.pred  	%p13, %p10, %p12;
	or.pred  	%p14, %p13, %p11;
	@%p14 bra 	$L__BB0_16;
	setp.lt.s32 	%p15, %r30, 0;
	mov.f32 	%f57, 0f00000000;
	@%p15 bra 	$L__BB0_15;
	shl.b32 	%r5, %r30, 1;
	or.b32  	%r6, %r5, 1;
	max.s32 	%r7, %r5, 0;
	and.b32  	%r8, %r7, 6;
	and.b32  	%r9, %r7, 2;
	and.b32  	%r10, %r7, 2147483640;
	neg.s32 	%r11, %r10;
	shl.b32 	%r52, %r3, 2;
	mov.u32 	%r53, _ZZ27convolution_2D_basic_kernelPKfPfiiiE3N_s;
	add.s32 	%r54, %r52, %r53;
	add.s32 	%r12, %r54, -12;
	mov.f32 	%f57, 0f00000000;
	mov.b32 	%r71, 0;
	mov.u64 	%rd26, F;
$L__BB0_7:
	setp.lt.s32 	%p16, %r5, 7;
	mul.lo.s32 	%r14, %r71, %r6;
	add.s32 	%r15, %r71, %r1;
	mov.b32 	%r76, 0;
	@%p16 bra 	$L__BB0_10;
	mad.lo.s32 	%r72, %r15, 24, %r12;
	mov.u32 	%r73, %r14;
	mov.u32 	%r74, %r11;
$L__BB0_9:
	.pragma "nounroll";
	ld.shared.f32 	%f14, [%r72+-16];
	mul.wide.u32 	%rd6, %r73, 4;
	add.s64 	%rd8, %rd26, %rd6;
	ld.const.f32 	%f15, [%rd8];
	fma.rn.f32 	%f16, %f14, %f15, %f57;
	ld.shared.f32 	%f17, [%r72+-12];
	ld.const.f32 	%f18, [%rd8+4];
	fma.rn.f32 	%f19, %f17, %f18, %f16;
	ld.shared.f32 	%f20, [%r72+-8];
	ld.const.f32 	%f21, [%rd8+8];
	fma.rn.f32 	%f22, %f20, %f21, %f19;
	ld.shared.f32 	%f23, [%r72+-4];
	ld.const.f32 	%f24, [%rd8+12];
	fma.rn.f32 	%f25, %f23, %f24, %f22;
	ld.shared.f32 	%f26, [%r72];
	ld.const.f32 	%f27, [%rd8+16];
	fma.rn.f32 	%f28, %f26, %f27, %f25;
	ld.shared.f32 	%f29, [%r72+4];
	ld.const.f32 	%f30, [%rd8+20];
	fma.rn.f32 	%f31, %f29, %f30, %f28;
	ld.shared.f32 	%f32, [%r72+8];
	ld.const.f32 	%f33, [%rd8+24];
	fma.rn.f32 	%f34, %f32, %f33, %f31;
	ld.shared.f32 	%f35, [%r72+12];
	ld.const.f32 	%f36, [%rd8+28];
	fma.rn.f32 	%f57, %f35, %f36, %f34;
	add.s32 	%r74, %r74, 8;
	add.s32 	%r73, %r73, 8;
	add.s32 	%r72, %r72, 32;
	setp.ne.s32 	%p17, %r74, 0;
	mov.u32 	%r76, %r10;
	@%p17 bra 	$L__BB0_9;
$L__BB0_10:
	mad.lo.s32 	%r57, %r15, 24, %r53;
	add.s32 	%r24, %r57, -24;
	setp.lt.u32 	%p18, %r8, 3;
	@%p18 bra 	$L__BB0_12;
	add.s32 	%r58, %r76, %r14;
	add.s32 	%r59, %r3, %r76;
	shl.b32 	%r60, %r59, 2;
	add.s32 	%r61, %r24, %r60;
	ld.shared.f32 	%f37, [%r61+-4];
	mul.wide.u32 	%rd9, %r58, 4;
	add.s64 	%rd11, %rd26, %rd9;
	ld.const.f32 	%f38, [%rd11];
	fma.rn.f32 	%f39, %f37, %f38, %f57;
	ld.shared.f32 	%f40, [%r61];
	cvt.u64.u32 	%rd12, %r14;
	cvt.u64.u32 	%rd13, %r76;
	add.s64 	%rd14, %rd13, %rd12;
	shl.b64 	%rd15, %rd14, 2;
	add.s64 	%rd16, %rd26, %rd15;
	ld.const.f32 	%f41, [%rd16+4];
	fma.rn.f32 	%f42, %f40, %f41, %f39;
	ld.shared.f32 	%f43, [%r61+4];
	ld.const.f32 	%f44, [%rd16+8];
	fma.rn.f32 	%f45, %f43, %f44, %f42;
	ld.shared.f32 	%f46, [%r61+8];
	ld.const.f32 	%f47, [%rd16+12];
	fma.rn.f32 	%f57, %f46, %f47, %f45;
	add.s32 	%r76, %r76, 4;
$L__BB0_12:
	setp.eq.s32 	%p19, %r9, 0;
	@%p19 bra 	$L__BB0_14;
	add.s32 	%r62, %r76, %r14;
	add.s32 	%r63, %r3, %r76;
	shl.b32 	%r64, %r63, 2;
	add.s32 	%r65, %r24, %r64;
	ld.shared.f32 	%f48, [%r65+-4];
	mul.wide.u32 	%rd17, %r62, 4;
	add.s64 	%rd19, %rd26, %rd17;
	ld.const.f32 	%f49, [%rd19];
	fma.rn.f32 	%f50, %f48, %f49, %f57;
	ld.shared.f32 	%f51, [%r65];
	cvt.u64.u32 	%rd20, %r14;
	cvt.u64.u32 	%rd21, %r76;
	add.s64 	%rd22, %rd21, %rd20;
	shl.b64 	%rd23, %rd22, 2;
	add.s64 	%rd24, %rd26, %rd23;
	ld.const.f32 	%f52, [%rd24+4];
	fma.rn.f32 	%f57, %f51, %f52, %f50;
	add.s32 	%r76, %r76, 2;
$L__BB0_14:
	add.s32 	%r66, %r76, %r14;
	add.s32 	%r67, %r3, %r76;
	shl.b32 	%r68, %r67, 2;
	add.s32 	%r69, %r24, %r68;
	ld.shared.f32 	%f53, [%r69+-4];
	mul.wide.u32 	%rd25, %r66, 4;
	add.s64 	%rd27, %rd26, %rd25;
	ld.const.f32 	%f54, [%rd27];
	fma.rn.f32 	%f57, %f53, %f54, %f57;
	add.s32 	%r29, %r71, 1;
	setp.ne.s32 	%p20, %r71, %r7;
	mov.u32 	%r71, %r29;
	@%p20 bra 	$L__BB0_7;
$L__BB0_15:
	mad.lo.s32 	%r70, %r31, %r2, %r4;
	cvta.to.global.u64 	%rd28, %rd2;
	mul.wide.s32 	%rd29, %r70, 4;
	add.s64 	%rd30, %rd28, %rd29;
	st.global.f32 	[%rd30], %f57;
$L__BB0_16:
	ret;

}


// ===== COMPILED SASS (sm_100) =====

	.target	sm_100

	.elftype	@"ET_EXEC"


//--------------------- .note.nv.tkinfo           --------------------------
	.section	.note.nv.tkinfo,"",@"SHT_NOTE"
	.sectionflags	@"SHF_NOTE_NV_TKINFO"
	.tkinfo
        /*0018*/ 	.word	0x00000002
        /*0030*/ 	.string	""
        /*0030*/ 	.string	"ptxas"
        /*0030*/ 	.string	"Cuda compilation tools, release 13.0, V13.0.88"
        /*0030*/ 	.string	"Build cuda_13.0.r13.0/compiler.36424714_0"
        /*0030*/ 	.string	"-arch sm_100 -m 64 "



//--------------------- .note.nv.cuinfo           --------------------------
	.section	.note.nv.cuinfo,"",@"SHT_NOTE"
	.sectionflags	@"SHF_NOTE_NV_CUINFO"
        /*0018*/ 	.short	0x0002
        /*001a*/ 	.short	0x0064
        /*001c*/ 	.short	0x0082
	.zero		2


//--------------------- .nv.info                  --------------------------
	.section	.nv.info,"",@"SHT_CUDA_INFO"
	.align	4


	//----- nvinfo : EIATTR_REGCOUNT
	.align		4
        /*0000*/ 	.byte	0x04, 0x2f
        /*0002*/ 	.short	(.L_2 - .L_1)
	.align		4
.L_1:
        /*0004*/ 	.word	index@(_Z27convolution_2D_basic_kernelPKfPfiii)
        /*0008*/ 	.word	0x00000019


	//----- nvinfo : EIATTR_FRAME_SIZE
	.align		4
.L_2:
        /*000c*/ 	.byte	0x04, 0x11
        /*000e*/ 	.short	(.L_4 - .L_3)
	.align		4
.L_3:
        /*0010*/ 	.word	index@(_Z27convolution_2D_basic_kernelPKfPfiii)
        /*0014*/ 	.word	0x00000000


	//----- nvinfo : EIATTR_MIN_STACK_SIZE
	.align		4
.L_4:
        /*0018*/ 	.byte	0x04, 0x12
        /*001a*/ 	.short	(.L_6 - .L_5)
	.align		4
.L_5:
        /*001c*/ 	.word	index@(_Z27convolution_2D_basic_kernelPKfPfiii)
        /*0020*/ 	.word	0x00000000
.L_6:


//--------------------- .nv.compat                --------------------------
	.section	.nv.compat,"",@"SHT_CUDA_COMPAT_INFO"
	.align	4
        /*0000*/ 	.byte	0x02, 0x09, 0x00, 0x00, 0x02, 0x02, 0x01, 0x00, 0x02, 0x05, 0x05, 0x00, 0x03, 0x07, 0x01, 0x01
        /*0010*/ 	.byte	0x02, 0x03, 0x00, 0x00, 0x02, 0x06, 0x01, 0x00, 0x04, 0x0b, 0x08, 0x00, 0x09, 0x00, 0x00, 0x00
        /*0020*/ 	.byte	0x00, 0x00, 0x00, 0x00


//--------------------- .nv.info._Z27convolution_2D_basic_kernelPKfPfiii --------------------------
	.section	.nv.info._Z27convolution_2D_basic_kernelPKfPfiii,"",@"SHT_CUDA_INFO"
	.sectionflags	@""
	.align	4


	//----- nvinfo : EIATTR_CUDA_API_VERSION
	.align		4
        /*0000*/ 	.byte	0x04, 0x37
        /*0002*/ 	.short	(.L_8 - .L_7)
.L_7:
        /*0004*/ 	.word	0x00000082


	//----- nvinfo : EIATTR_KPARAM_INFO
	.align		4
.L_8:
        /*0008*/ 	.byte	0x04, 0x17
        /*000a*/ 	.short	(.L_10 - .L_9)
.L_9:
        /*000c*/ 	.word	0x00000000
        /*0010*/ 	.short	0x0004
        /*0012*/ 	.short	0x0018
        /*0014*/ 	.byte	0x00, 0xf0, 0x11, 0x00


	//----- nvinfo : EIATTR_KPARAM_INFO
	.align		4
.L_10:
        /*0018*/ 	.byte	0x04, 0x17
        /*001a*/ 	.short	(.L_12 - .L_11)
.L_11:
        /*001c*/ 	.word	0x00000000
        /*0020*/ 	.short	0x0003
        /*0022*/ 	.short	0x0014
        /*0024*/ 	.byte	0x00, 0xf0, 0x11, 0x00


	//----- nvinfo : EIATTR_KPARAM_INFO
	.align		4
.L_12:
        /*0028*/ 	.byte	0x04, 0x17
        /*002a*/ 	.short	(.L_14 - .L_13)
.L_13:
        /*002c*/ 	.word	0x00000000
        /*0030*/ 	.short	0x0002
        /*0032*/ 	.short	0x0010
        /*0034*/ 	.byte	0x00, 0xf0, 0x11, 0x00


	//----- nvinfo : EIATTR_KPARAM_INFO
	.align		4
.L_14:
        /*0038*/ 	.byte	0x04, 0x17
        /*003a*/ 	.short	(.L_16 - .L_15)
.L_15:
        /*003c*/ 	.word	0x00000000
        /*0040*/ 	.short	0x0001
        /*0042*/ 	.short	0x0008
        /*0044*/ 	.byte	0x00, 0xf5, 0x21, 0x00


	//----- nvinfo : EIATTR_KPARAM_INFO
	.align		4
.L_16:
        /*0048*/ 	.byte	0x04, 0x17
        /*004a*/ 	.short	(.L_18 - .L_17)
.L_17:
        /*004c*/ 	.word	0x00000000
        /*0050*/ 	.short	0x0000
        /*0052*/ 	.short	0x0000
        /*0054*/ 	.byte	0x00, 0xf5, 0x21, 0x00


	//----- nvinfo : EIATTR_SPARSE_MMA_MASK
	.align		4
.L_18:
        /*0058*/ 	.byte	0x03, 0x50
        /*005a*/ 	.short	0x0000


	//----- nvinfo : EIATTR_MAXREG_COUNT
	.align		4
        /*005c*/ 	.byte	0x03, 0x1b
        /*005e*/ 	.short	0x00ff


	//----- nvinfo : EIATTR_NUM_BARRIERS
	.align		4
        /*0060*/ 	.byte	0x02, 0x4c
        /*0062*/ 	.byte	0x01
	.zero		1


	//----- nvinfo : EIATTR_MERCURY_ISA_VERSION
	.align		4
        /*0064*/ 	.byte	0x03, 0x5f
        /*0066*/ 	.short	0x0101


	//----- nvinfo : EIATTR_VRC_CTA_INIT_COUNT
	.align		4
        /*0068*/ 	.byte	0x02, 0x4a
	.zero		1
	.zero		1


	//----- nvinfo : EIATTR_EXIT_INSTR_OFFSETS
	.align		4
        /*006c*/ 	.byte	0x04, 0x1c
        /*006e*/ 	.short	(.L_20 - .L_19)


	//   ....[0]....
.L_19:
        /*0070*/ 	.word	0x00000270


	//   ....[1]....
        /*0074*/ 	.word	0x000002c0


	//   ....[2]....
        /*0078*/ 	.word	0x00000980


	//----- nvinfo : EIATTR_CRS_STACK_SIZE
	.align		4
.L_20:
        /*007c*/ 	.byte	0x04, 0x1e
        /*007e*/ 	.short	(.L_22 - .L_21)
.L_21:
        /*0080*/ 	.word	0x00000000


	//----- nvinfo : EIATTR_CBANK_PARAM_SIZE
	.align		4
.L_22:
        /*0084*/ 	.byte	0x03, 0x19
        /*0086*/ 	.short	0x001c


	//----- nvinfo : EIATTR_PARAM_CBANK
	.align		4
        /*0088*/ 	.byte	0x04, 0x0a
        /*008a*/ 	.short	(.L_24 - .L_23)
	.align		4
.L_23:
        /*008c*/ 	.word	index@(.nv.constant0._Z27convolution_2D_basic_kernelPKfPfiii)
        /*0090*/ 	.short	0x0380
        /*0092*/ 	.short	0x001c


	//----- nvinfo : EIATTR_SW_WAR
	.align		4
.L_24:
        /*0094*/ 	.byte	0x04, 0x36
        /*0096*/ 	.short	(.L_26 - .L_25)
.L_25:
        /*0098*/ 	.word	0x00000008
.L_26:


//--------------------- .nv.callgraph             --------------------------
	.section	.nv.callgraph,"",@"SHT_CUDA_CALLGRAPH"
	.align	4
	.sectionentsize	8
	.align		4
        /*0000*/ 	.word	0x00000000
	.align		4
        /*0004*/ 	.word	0xffffffff
	.align		4
        /*0008*/ 	.word	0x00000000
	.align		4
        /*000c*/ 	.word	0xfffffffe
	.align		4
        /*0010*/ 	.word	0x00000000
	.align		4
        /*0014*/ 	.word	0xfffffffd
	.align		4
        /*0018*/ 	.word	0x00000000
	.align		4
        /*001c*/ 	.word	0xfffffffc


//--------------------- .nv.constant3             --------------------------
	.section	.nv.constant3,"a",@progbits
	.align	4
.nv.constant3:
	.type		F,@object
	.size		F,(.L_0 - F)
F:
	.zero		36
.L_0:


//--------------------- .text._Z27convolution_2D_basic_kernelPKfPfiii --------------------------
	.section	.text._Z27convolution_2D_basic_kernelPKfPfiii,"ax",@progbits
	.align	128
        .global         _Z27convolution_2D_basic_kernelPKfPfiii
        .type           _Z27convolution_2D_basic_kernelPKfPfiii,@function
        .size           _Z27convolution_2D_basic_kernelPKfPfiii,(.L_x_10 - _Z27convolution_2D_basic_kernelPKfPfiii)
        .other          _Z27convolution_2D_basic_kernelPKfPfiii,@"STO_CUDA_ENTRY STV_DEFAULT"
_Z27convolution_2D_basic_kernelPKfPfiii:
.text._Z27convolution_2D_basic_kernelPKfPfiii:
[----:B------:R-:W-:Y:S01]  /*0000*/  LDC R1, c[0x0][0x37c] ;  /* 0x0000df00ff017b82 */ /* 0x000fe20000000800 */
[----:B------:R-:W0:Y:S01]  /*0010*/  S2R R5, SR_CTAID.Y ;  /* 0x0000000000057919 */ /* 0x000e220000002600 */
[----:B------:R-:W1:Y:S01]  /*0020*/  LDCU UR4, c[0x0][0x398] ;  /* 0x00007300ff0477ac */ /* 0x000e620008000800 */
[----:B------:R-:W-:Y:S01]  /*0030*/  BSSY.RECONVERGENT B0, `(.L_x_0) ;  /* 0x0000022000007945 */ /* 0x000fe20003800200 */
[----:B------:R-:W0:Y:S01]  /*0040*/  S2R R2, SR_TID.Y ;  /* 0x0000000000027919 */ /* 0x000e220000002200 */
[----:B------:R-:W2:Y:S01]  /*0050*/  LDCU UR6, c[0x0][0x394] ;  /* 0x00007280ff0677ac */ /* 0x000ea20008000800 */
[----:B------:R-:W3:Y:S01]  /*0060*/  S2R R0, SR_CTAID.X ;  /* 0x0000000000007919 */ /* 0x000ee20000002500 */
[----:B------:R-:W4:Y:S01]  /*0070*/  LDCU.64 UR12, c[0x0][0x358] ;  /* 0x00006b00ff0c77ac */ /* 0x000f220008000a00 */
[----:B------:R-:W3:Y:S01]  /*0080*/  S2R R3, SR_TID.X ;  /* 0x0000000000037919 */ /* 0x000ee20000002100 */
[----:B0-----:R-:W-:-:S04]  /*0090*/  LEA R5, R5, R2, 0x2 ;  /* 0x0000000205057211 */ /* 0x001fc800078e10ff */
[C---:B-1----:R-:W-:Y:S02]  /*00a0*/  ISETP.GT.AND P0, PT, R5.reuse, UR4, PT ;  /* 0x0000000405007c0c */ /* 0x042fe4000bf04270 */
[----:B---3--:R-:W-:Y:S02]  /*00b0*/  LEA R0, R0, R3, 0x2 ;  /* 0x0000000300007211 */ /* 0x008fe400078e10ff */
[C---:B------:R-:W-:Y:S02]  /*00c0*/  ISETP.NE.AND P0, PT, R5.reuse, RZ, !P0 ;  /* 0x000000ff0500720c */ /* 0x040fe40004705270 */
[----:B------:R-:W-:Y:S02]  /*00d0*/  IADD3 R0, PT, PT, R0, -0x1, RZ ;  /* 0xffffffff00007810 */ /* 0x000fe40007ffe0ff */
[----:B------:R-:W-:Y:S02]  /*00e0*/  IADD3 R5, PT, PT, R5, -0x1, RZ ;  /* 0xffffffff05057810 */ /* 0x000fe40007ffe0ff */
[----:B------:R-:W-:-:S04]  /*00f0*/  ISETP.GT.AND P0, PT, R0, -0x1, P0 ;  /* 0xffffffff0000780c */ /* 0x000fc80000704270 */
[----:B--2---:R-:W-:-:S13]  /*0100*/  ISETP.LT.AND P0, PT, R0, UR6, P0 ;  /* 0x0000000600007c0c */ /* 0x004fda0008701270 */
[----:B----4-:R-:W-:Y:S05]  /*0110*/  @!P0 BRA `(.L_x_1) ;  /* 0x0000000000308947 */ /* 0x010fea0003800000 */
[----:B------:R-:W0:Y:S01]  /*0120*/  LDC.64 R8, c[0x0][0x380] ;  /* 0x0000e000ff087b82 */ /* 0x000e220000000a00 */
[----:B------:R-:W-:-:S04]  /*0130*/  IMAD R7, R5, UR6, R0 ;  /* 0x0000000605077c24 */ /* 0x000fc8000f8e0200 */
[----:B0-----:R-:W-:-:S06]  /*0140*/  IMAD.WIDE R8, R7, 0x4, R8 ;  /* 0x0000000407087825 */ /* 0x001fcc00078e0208 */
[----:B------:R-:W2:Y:S01]  /*0150*/  LDG.E R8, desc[UR12][R8.64] ;  /* 0x0000000c08087981 */ /* 0x000ea2000c1e1900 */
[----:B------:R-:W0:Y:S01]  /*0160*/  S2UR UR5, SR_CgaCtaId ;  /* 0x00000000000579c3 */ /* 0x000e220000008800 */
[----:B------:R-:W-:Y:S02]  /*0170*/  UMOV UR4, 0x400 ;  /* 0x0000040000047882 */ /* 0x000fe40000000000 */
[----:B0-----:R-:W-:-:S06]  /*0180*/  ULEA UR4, UR5, UR4, 0x18 ;  /* 0x0000000405047291 */ /* 0x001fcc000f8ec0ff */
[----:B------:R-:W-:-:S05]  /*0190*/  MOV R7, UR4 ;  /* 0x0000000400077c02 */ /* 0x000fca0008000f00 */
[----:B------:R-:W-:-:S05]  /*01a0*/  IMAD R4, R2, 0x18, R7 ;  /* 0x0000001802047824 */ /* 0x000fca00078e0207 */
[----:B------:R-:W-:-:S05]  /*01b0*/  LEA R11, R3, R4, 0x2 ;  /* 0x00000004030b7211 */ /* 0x000fca00078e10ff */
[----:B--2---:R1:W-:Y:S01]  /*01c0*/  STS [R11], R8 ;  /* 0x000000080b007388 */ /* 0x0043e20000000800 */
[----:B------:R-:W-:Y:S05]  /*01d0*/  BRA `(.L_x_2) ;  /* 0x00000000001c7947 */ /* 0x000fea0003800000 */
.L_x_1:
[----:B------:R-:W0:Y:S01]  /*01e0*/  S2UR UR5, SR_CgaCtaId ;  /* 0x00000000000579c3 */ /* 0x000e220000008800 */
[----:B------:R-:W-:Y:S02]  /*01f0*/  UMOV UR4, 0x400 ;  /* 0x0000040000047882 */ /* 0x000fe40000000000 */
[----:B0-----:R-:W-:-:S06]  /*0200*/  ULEA UR4, UR5, UR4, 0x18 ;  /* 0x0000000405047291 */ /* 0x001fcc000f8ec0ff */
[----:B------:R-:W-:-:S05]  /*0210*/  MOV R7, UR4 ;  /* 0x0000000400077c02 */ /* 0x000fca0008000f00 */
[----:B------:R-:W-:-:S05]  /*0220*/  IMAD R4, R2, 0x18, R7 ;  /* 0x0000001802047824 */ /* 0x000fca00078e0207 */
[----:B------:R-:W-:-:S05]  /*0230*/  LEA R4, R3, R4, 0x2 ;  /* 0x0000000403047211 */ /* 0x000fca00078e10ff */
[----:B------:R0:W-:Y:S02]  /*0240*/  STS [R4], RZ ;  /* 0x000000ff04007388 */ /* 0x0001e40000000800 */
.L_x_2:
[----:B------:R-:W-:Y:S05]  /*0250*/  BSYNC.RECONVERGENT B0 ;  /* 0x0000000000007941 */ /* 0x000fea0003800200 */
.L_x_0:
[----:B------:R-:W-:Y:S06]  /*0260*/  BAR.SYNC.DEFER_BLOCKING 0x0 ;  /* 0x0000000000007b1d */ /* 0x000fec0000010000 */
[----:B------:R-:W-:Y:S05]  /*0270*/  @!P0 EXIT ;  /* 0x000000000000894d */ /* 0x000fea0003800000 */
[----:B------:R-:W-:Y:S02]  /*0280*/  ISETP.GT.U32.AND P0, PT, R3, 0x4, PT ;  /* 0x000000040300780c */ /* 0x000fe40003f04070 */
[----:B0-----:R-:W-:-:S04]  /*0290*/  IADD3 R4, PT, PT, R2, -0x1, RZ ;  /* 0xffffffff02047810 */ /* 0x001fc80007ffe0ff */
[----:B------:R-:W-:-:S04]  /*02a0*/  ISETP.GT.U32.OR P0, PT, R4, 0x3, P0 ;  /* 0x000000030400780c */ /* 0x000fc80000704470 */
[----:B------:R-:W-:-:S13]  /*02b0*/  ISETP.EQ.OR P0, PT, R3, RZ, P0 ;  /* 0x000000ff0300720c */ /* 0x000fda0000702670 */
[----:B------:R-:W-:Y:S05]  /*02c0*/  @P0 EXIT ;  /* 0x000000000000094d */ /* 0x000fea0003800000 */
[----:B------:R-:W0:Y:S01]  /*02d0*/  LDCU UR6, c[0x0][0x390] ;  /* 0x00007200ff0677ac */ /* 0x000e220008000800 */
[----:B------:R-:W-:Y:S01]  /*02e0*/  IMAD.MOV.U32 R6, RZ, RZ, RZ ;  /* 0x000000ffff067224 */ /* 0x000fe200078e00ff */
[----:B0-----:R-:W-:-:S09]  /*02f0*/  UISETP.GE.AND UP0, UPT, UR6, URZ, UPT ;  /* 0x000000ff0600728c */ /* 0x001fd2000bf06270 */
[----:B------:R-:W-:Y:S05]  /*0300*/  BRA.U !UP0, `(.L_x_3) ;  /* 0x0000000508887547 */ /* 0x000fea000b800000 */
[----:B------:R-:W-:Y:S01]  /*0310*/  USHF.L.U32 UR6, UR6, 0x1, URZ ;  /* 0x0000000106067899 */ /* 0x000fe200080006ff */
[----:B------:R-:W-:Y:S01]  /*0320*/  LEA R4, R3, R7, 0x2 ;  /* 0x0000000703047211 */ /* 0x000fe200078e10ff */
[----:B------:R-:W-:Y:S02]  /*0330*/  HFMA2 R6, -RZ, RZ, 0, 0 ;  /* 0x00000000ff067431 */ /* 0x000fe400000001ff */
[----:B------:R-:W-:Y:S01]  /*0340*/  UISETP.LT.AND UP0, UPT, URZ, UR6, UPT ;  /* 0x00000006ff00728c */ /* 0x000fe2000bf01270 */
[----:B------:R-:W-:Y:S01]  /*0350*/  IADD3 R4, PT, PT, R4, -0xc, RZ ;  /* 0xfffffff404047810 */ /* 0x000fe20007ffe0ff */
[----:B------:R-:W-:Y:S02]  /*0360*/  UIADD3 UR14, UPT, UPT, UR6, 0x1, URZ ;  /* 0x00000001060e7890 */ /* 0x000fe4000fffe0ff */
[----:B------:R-:W-:-:S04]  /*0370*/  USEL UR15, URZ, UR6, !UP0 ;  /* 0x00000006ff0f7287 */ /* 0x000fc8000c000000 */
[----:B------:R-:W-:Y:S02]  /*0380*/  ULOP3.LUT UR4, UR15, 0x6, URZ, 0xc0, !UPT ;  /* 0x000000060f047892 */ /* 0x000fe4000f8ec0ff */
[----:B------:R-:W-:Y:S02]  /*0390*/  ULOP3.LUT UR7, UR15, 0x7ffffff8, URZ, 0xc0, !UPT ;  /* 0x7ffffff80f077892 */ /* 0x000fe4000f8ec0ff */
[----:B------:R-:W-:Y:S02]  /*03a0*/  UISETP.GE.U32.AND UP0, UPT, UR4, 0x3, UPT ;  /* 0x000000030400788c */ /* 0x000fe4000bf06070 */
[----:B------:R-:W-:Y:S01]  /*03b0*/  UIADD3 UR10, UPT, UPT, -UR7, URZ, URZ ;  /* 0x000000ff070a7290 */ /* 0x000fe2000fffe1ff */
[----:B------:R-:W-:-:S11]  /*03c0*/  UMOV UR4, URZ ;  /* 0x000000ff00047c82 */ /* 0x000fd60008000000 */
.L_x_8:
[----:B------:R-:W-:Y:S01]  /*03d0*/  UISETP.GE.AND UP1, UPT, UR6, 0x7, UPT ;  /* 0x000000070600788c */ /* 0x000fe2000bf26270 */
[----:B-1----:R-:W-:Y:S01]  /*03e0*/  IADD3 R11, PT, PT, R2, UR4, RZ ;  /* 0x00000004020b7c10 */ /* 0x002fe2000fffe0ff */
[----:B------:R-:W-:Y:S01]  /*03f0*/  UIMAD UR11, UR14, UR4, URZ ;  /* 0x000000040e0b72a4 */ /* 0x000fe2000f8e02ff */
[----:B------:R-:W-:-:S06]  /*0400*/  UMOV UR5, URZ ;  /* 0x000000ff00057c82 */ /* 0x000fcc0008000000 */
[----:B------:R-:W-:Y:S05]  /*0410*/  BRA.U !UP1, `(.L_x_4) ;  /* 0x0000000109887547 */ /* 0x000fea000b800000 */
[----:B------:R-:W-:Y:S01]  /*0420*/  IMAD R8, R11, 0x18, R4 ;  /* 0x000000180b087824 */ /* 0x000fe200078e0204 */
[----:B------:R-:W-:Y:S01]  /*0430*/  UMOV UR5, UR11 ;  /* 0x0000000b00057c82 */ /* 0x000fe20008000000 */
[----:B------:R-:W-:-:S05]  /*0440*/  UMOV UR8, UR10 ;  /* 0x0000000a00087c82 */ /* 0x000fca0008000000 */
.L_x_5:
[----:B------:R-:W0:Y:S01]  /*0450*/  LDS R9, [R8+-0x10] ;  /* 0xfffff00008097984 */ /* 0x000e220000000800 */
[----:B------:R-:W-:Y:S02]  /*0460*/  USHF.L.U32 UR9, UR5, 0x2, URZ ;  /* 0x0000000205097899 */ /* 0x000fe400080006ff */
[----:B------:R-:W-:Y:S01]  /*0470*/  UIADD3 UR8, UPT, UPT, UR8, 0x8, URZ ;  /* 0x0000000808087890 */ /* 0x000fe2000fffe0ff */
[----:B------:R-:W1:Y:S01]  /*0480*/  LDS R10, [R8+-0xc] ;  /* 0xfffff400080a7984 */ /* 0x000e620000000800 */
[----:B------:R-:W-:Y:S02]  /*0490*/  UIADD3 UR5, UPT, UPT, UR5, 0x8, URZ ;  /* 0x0000000805057890 */ /* 0x000fe4000fffe0ff */
[----:B------:R-:W-:Y:S01]  /*04a0*/  UISETP.NE.AND UP1, UPT, UR8, URZ, UPT ;  /* 0x000000ff0800728c */ /* 0x000fe2000bf25270 */
[----:B------:R-:W2:Y:S04]  /*04b0*/  LDS R12, [R8+-0x8] ;  /* 0xfffff800080c7984 */ /* 0x000ea80000000800 */
[----:B------:R-:W3:Y:S01]  /*04c0*/  LDS R14, [R8+-0x4] ;  /* 0xfffffc00080e7984 */ /* 0x000ee20000000800 */
[----:B------:R-:W0:Y:S03]  /*04d0*/  LDCU UR16, c[0x3][UR9] ;  /* 0x00c00000091077ac */ /* 0x000e260008000800 */
[----:B------:R-:W4:Y:S01]  /*04e0*/  LDS R16, [R8] ;  /* 0x0000000008107984 */ /* 0x000f220000000800 */
[----:B------:R-:W1:Y:S03]  /*04f0*/  LDCU UR17, c[0x3][UR9+0x4] ;  /* 0x00c00080091177ac */ /* 0x000e660008000800 */
[----:B------:R-:W5:Y:S01]  /*0500*/  LDS R18, [R8+0x4] ;  /* 0x0000040008127984 */ /* 0x000f620000000800 */
[----:B------:R-:W2:Y:S03]  /*0510*/  LDCU UR18, c[0x3][UR9+0x8] ;  /* 0x00c00100091277ac */ /* 0x000ea60008000800 */
[----:B------:R-:W5:Y:S01]  /*0520*/  LDS R20, [R8+0x8] ;  /* 0x0000080008147984 */ /* 0x000f620000000800 */
[----:B------:R-:W3:Y:S03]  /*0530*/  LDCU UR19, c[0x3][UR9+0xc] ;  /* 0x00c00180091377ac */ /* 0x000ee60008000800 */
[----:B------:R0:W5:Y:S01]  /*0540*/  LDS R22, [R8+0xc] ;  /* 0x00000c0008167984 */ /* 0x0001620000000800 */
[----:B------:R-:W4:Y:S01]  /*0550*/  LDCU UR20, c[0x3][UR9+0x10] ;  /* 0x00c00200091477ac */ /* 0x000f220008000800 */
[----:B0-----:R-:W-:Y:S01]  /*0560*/  IADD3 R8, PT, PT, R8, 0x20, RZ ;  /* 0x0000002008087810 */ /* 0x001fe20007ffe0ff */
[----:B------:R-:W-:Y:S01]  /*0570*/  FFMA R9, R9, UR16, R6 ;  /* 0x0000001009097c23 */ /* 0x000fe20008000006 */
[----:B------:R-:W5:Y:S03]  /*0580*/  LDCU UR16, c[0x3][UR9+0x14] ;  /* 0x00c00280091077ac */ /* 0x000f660008000800 */
[----:B-1----:R-:W-:Y:S01]  /*0590*/  FFMA R9, R10, UR17, R9 ;  /* 0x000000110a097c23 */ /* 0x002fe20008000009 */
[----:B------:R-:W0:Y:S03]  /*05a0*/  LDCU UR17, c[0x3][UR9+0x18] ;  /* 0x00c00300091177ac */ /* 0x000e260008000800 */
[----:B--2---:R-:W-:Y:S01]  /*05b0*/  FFMA R9, R12, UR18, R9 ;  /* 0x000000120c097c23 */ /* 0x004fe20008000009 */
[----:B------:R-:W1:Y:S03]  /*05c0*/  LDCU UR9, c[0x3][UR9+0x1c] ;  /* 0x00c00380090977ac */ /* 0x000e660008000800 */
[----:B---3--:R-:W-:-:S04]  /*05d0*/  FFMA R9, R14, UR19, R9 ;  /* 0x000000130e097c23 */ /* 0x008fc80008000009 */
[----:B----4-:R-:W-:-:S04]  /*05e0*/  FFMA R9, R16, UR20, R9 ;  /* 0x0000001410097c23 */ /* 0x010fc80008000009 */
[----:B-----5:R-:W-:-:S04]  /*05f0*/  FFMA R9, R18, UR16, R9 ;  /* 0x0000001012097c23 */ /* 0x020fc80008000009 */
[----:B0-----:R-:W-:-:S04]  /*0600*/  FFMA R9, R20, UR17, R9 ;  /* 0x0000001114097c23 */ /* 0x001fc80008000009 */
[----:B-1----:R-:W-:Y:S01]  /*0610*/  FFMA R6, R22, UR9, R9 ;  /* 0x0000000916067c23 */ /* 0x002fe20008000009 */
[----:B------:R-:W-:Y:S06]  /*0620*/  BRA.U UP1, `(.L_x_5) ;  /* 0xfffffffd01887547 */ /* 0x000fec000b83ffff */
[----:B------:R-:W-:-:S05]  /*0630*/  UMOV UR5, UR7 ;  /* 0x0000000700057c82 */ /* 0x000fca0008000000 */
.L_x_4:
[----:B------:R-:W-:Y:S01]  /*0640*/  IMAD R15, R11, 0x18, R7 ;  /* 0x000000180b0f7824 */ /* 0x000fe200078e0207 */
[----:B------:R-:W-:Y:S01]  /*0650*/  ULOP3.LUT UP1, URZ, UR15, 0x2, URZ, 0xc0, !UPT ;  /* 0x000000020fff7892 */ /* 0x000fe2000f82c0ff */
[----:B------:R-:W-:Y:S10]  /*0660*/  BRA.U !UP0, `(.L_x_6) ;  /* 0x00000001084c7547 */ /* 0x000ff4000b800000 */
[----:B------:R-:W-:Y:S01]  /*0670*/  VIADD R8, R3, UR5 ;  /* 0x0000000503087c36 */ /* 0x000fe20008000000 */
[----:B------:R-:W-:Y:S02]  /*0680*/  UIADD3 UR8, UPT, UPT, UR11, UR5, URZ ;  /* 0x000000050b087290 */ /* 0x000fe4000fffe0ff */
[----:B------:R-:W-:Y:S02]  /*0690*/  UIADD3 UR9, UPT, UPT, UR11, UR5, URZ ;  /* 0x000000050b097290 */ /* 0x000fe4000fffe0ff */
[----:B------:R-:W-:Y:S01]  /*06a0*/  LEA R10, R8, R15, 0x2 ;  /* 0x0000000f080a7211 */ /* 0x000fe200078e10ff */
[----:B------:R-:W-:Y:S02]  /*06b0*/  USHF.L.U32 UR8, UR8, 0x2, URZ ;  /* 0x0000000208087899 */ /* 0x000fe400080006ff */
[----:B------:R-:W-:Y:S02]  /*06c0*/  USHF.L.U32 UR9, UR9, 0x2, URZ ;  /* 0x0000000209097899 */ /* 0x000fe400080006ff */
[----:B------:R-:W0:Y:S01]  /*06d0*/  LDS R9, [R10+-0x1c] ;  /* 0xffffe4000a097984 */ /* 0x000e220000000800 */
[----:B------:R-:W-:-:S03]  /*06e0*/  UIADD3 UR5, UPT, UPT, UR5, 0x4, URZ ;  /* 0x0000000405057890 */ /* 0x000fc6000fffe0ff */
[----:B------:R-:W1:Y:S04]  /*06f0*/  LDS R8, [R10+-0x18] ;  /* 0xffffe8000a087984 */ /* 0x000e680000000800 */
[----:B------:R-:W2:Y:S01]  /*0700*/  LDS R11, [R10+-0x14] ;  /* 0xffffec000a0b7984 */ /* 0x000ea20000000800 */
[----:B------:R-:W0:Y:S03]  /*0710*/  LDCU UR8, c[0x3][UR8] ;  /* 0x00c00000080877ac */ /* 0x000e260008000800 */
[----:B------:R-:W3:Y:S01]  /*0720*/  LDS R13, [R10+-0x10] ;  /* 0xfffff0000a0d7984 */ /* 0x000ee20000000800 */
[----:B------:R-:W1:Y:S01]  /*0730*/  LDCU UR16, c[0x3][UR9+0x4] ;  /* 0x00c00080091077ac */ /* 0x000e620008000800 */
[----:B------:R-:W2:Y:S01]  /*0740*/  LDCU UR17, c[0x3][UR9+0x8] ;  /* 0x00c00100091177ac */ /* 0x000ea20008000800 */
[----:B------:R-:W3:Y:S01]  /*0750*/  LDCU UR9, c[0x3][UR9+0xc] ;  /* 0x00c00180090977ac */ /* 0x000ee20008000800 */
[----:B0-----:R-:W-:-:S04]  /*0760*/  FFMA R9, R9, UR8, R6 ;  /* 0x0000000809097c23 */ /* 0x001fc80008000006 */
[----:B-1----:R-:W-:-:S04]  /*0770*/  FFMA R8, R8, UR16, R9 ;  /* 0x0000001008087c23 */ /* 0x002fc80008000009 */
[----:B--2---:R-:W-:-:S04]  /*0780*/  FFMA R8, R11, UR17, R8 ;  /* 0x000000110b087c23 */ /* 0x004fc80008000008 */
[----:B---3--:R-:W-:-:S07]  /*0790*/  FFMA R6, R13, UR9, R8 ;  /* 0x000000090d067c23 */ /* 0x008fce0008000008 */
.L_x_6:
[----:B------:R-:W-:Y:S05]  /*07a0*/  BRA.U !UP1, `(.L_x_7) ;  /* 0x0000000109347547 */ /* 0x000fea000b800000 */
[----:B------:R-:W-:Y:S01]  /*07b0*/  IADD3 R8, PT, PT, R3, UR5, RZ ;  /* 0x0000000503087c10 */ /* 0x000fe2000fffe0ff */
[----:B------:R-:W-:Y:S02]  /*07c0*/  UIADD3 UR8, UPT, UPT, UR11, UR5, URZ ;  /* 0x000000050b087290 */ /* 0x000fe4000fffe0ff */
[----:B------:R-:W-:Y:S01]  /*07d0*/  UIADD3 UR9, UPT, UPT, UR11, UR5, URZ ;  /* 0x000000050b097290 */ /* 0x000fe2000fffe0ff */
[----:B------:R-:W-:Y:S01]  /*07e0*/  LEA R8, R8, R15, 0x2 ;  /* 0x0000000f08087211 */ /* 0x000fe200078e10ff */
[----:B------:R-:W-:Y:S02]  /*07f0*/  USHF.L.U32 UR8, UR8, 0x2, URZ ;  /* 0x0000000208087899 */ /* 0x000fe400080006ff */
[----:B------:R-:W-:Y:S02]  /*0800*/  USHF.L.U32 UR9, UR9, 0x2, URZ ;  /* 0x0000000209097899 */ /* 0x000fe400080006ff */
[----:B------:R-:W0:Y:S01]  /*0810*/  LDS R9, [R8+-0x1c] ;  /* 0xffffe40008097984 */ /* 0x000e220000000800 */
[----:B------:R-:W-:-:S03]  /*0820*/  UIADD3 UR5, UPT, UPT, UR5, 0x2, URZ ;  /* 0x0000000205057890 */ /* 0x000fc6000fffe0ff */
[----:B------:R-:W1:Y:S04]  /*0830*/  LDS R11, [R8+-0x18] ;  /* 0xffffe800080b7984 */ /* 0x000e680000000800 */
[----:B------:R-:W0:Y:S02]  /*0840*/  LDCU UR8, c[0x3][UR8] ;  /* 0x00c00000080877ac */ /* 0x000e240008000800 */
[----:B------:R-:W1:Y:S01]  /*0850*/  LDCU UR9, c[0x3][UR9+0x4] ;  /* 0x00c00080090977ac */ /* 0x000e620008000800 */
[----:B0-----:R-:W-:-:S04]  /*0860*/  FFMA R6, R9, UR8, R6 ;  /* 0x0000000809067c23 */ /* 0x001fc80008000006 */
[----:B-1----:R-:W-:-:S07]  /*0870*/  FFMA R6, R11, UR9, R6 ;  /* 0x000000090b067c23 */ /* 0x002fce0008000006 */
.L_x_7:
[----:B------:R-:W-:Y:S01]  /*0880*/  IADD3 R8, PT, PT, R3, UR5, RZ ;  /* 0x0000000503087c10 */ /* 0x000fe2000fffe0ff */
[----:B------:R-:W-:Y:S02]  /*0890*/  UIADD3 UR5, UPT, UPT, UR11, UR5, URZ ;  /* 0x000000050b057290 */ /* 0x000fe4000fffe0ff */
[----:B------:R-:W-:Y:S01]  /*08a0*/  UISETP.NE.AND UP1, UPT, UR4, UR15, UPT ;  /* 0x0000000f0400728c */ /* 0x000fe2000bf25270 */
[----:B------:R-:W-:Y:S01]  /*08b0*/  LEA R8, R8, R15, 0x2 ;  /* 0x0000000f08087211 */ /* 0x000fe200078e10ff */
[----:B------:R-:W-:Y:S02]  /*08c0*/  USHF.L.U32 UR5, UR5, 0x2, URZ ;  /* 0x0000000205057899 */ /* 0x000fe400080006ff */
[----:B------:R-:W-:Y:S02]  /*08d0*/  UIADD3 UR8, UPT, UPT, UR4, 0x1, URZ ;  /* 0x0000000104087890 */ /* 0x000fe4000fffe0ff */
[----:B------:R-:W0:Y:S05]  /*08e0*/  LDS R9, [R8+-0x1c] ;  /* 0xffffe40008097984 */ /* 0x000e2a0000000800 */
[----:B------:R-:W-:-:S03]  /*08f0*/  UMOV UR4, UR8 ;  /* 0x0000000800047c82 */ /* 0x000fc60008000000 */
[----:B------:R-:W0:Y:S02]  /*0900*/  LDCU UR5, c[0x3][UR5] ;  /* 0x00c00000050577ac */ /* 0x000e240008000800 */
[----:B0-----:R-:W-:Y:S01]  /*0910*/  FFMA R6, R9, UR5, R6 ;  /* 0x0000000509067c23 */ /* 0x001fe20008000006 */
[----:B------:R-:W-:Y:S06]  /*0920*/  BRA.U UP1, `(.L_x_8) ;  /* 0xfffffff901a87547 */ /* 0x000fec000b83ffff */
.L_x_3:
[----:B------:R-:W0:Y:S01]  /*0930*/  LDC.64 R2, c[0x0][0x388] ;  /* 0x0000e200ff027b82 */ /* 0x000e220000000a00 */
[----:B------:R-:W2:Y:S02]  /*0940*/  LDCU UR4, c[0x0][0x394] ;  /* 0x00007280ff0477ac */ /* 0x000ea40008000800 */
[----:B--2---:R-:W-:-:S04]  /*0950*/  IMAD R5, R5, UR4, R0 ;  /* 0x0000000405057c24 */ /* 0x004fc8000f8e0200 */
[----:B0-----:R-:W-:-:S05]  /*0960*/  IMAD.WIDE R2, R5, 0x4, R2 ;  /* 0x0000000405027825 */ /* 0x001fca00078e0202 */
[----:B------:R-:W-:Y:S01]  /*0970*/  STG.E desc[UR12][R2.64], R6 ;  /* 0x0000000602007986 */ /* 0x000fe2000c10190c */
[----:B------:R-:W-:Y:S05]  /*0980*/  EXIT ;  /* 0x000000000000794d */ /* 0x000fea0003800000 */
.L_x_9:
[----:B------:R-:W-:-:S00]  /*0990*/  BRA `(.L_x_9) ;  /* 0xfffffffc00fc7947 */ /* 0x000fc0000383ffff */
[----:B------:R-:W-:-:S00]  /*09a0*/  NOP ;  /* 0x0000000000007918 */ /* 0x000fc00000000000 */
        /* <DEDUP_REMOVED lines=13> */
.L_x_10:


//--------------------- .nv.shared._Z27convolution_2D_basic_kernelPKfPfiii --------------------------
	.section	.nv.shared._Z27convolution_2D_basic_kernelPKfPfiii,"aw",@nobits
	.sectionflags	@""
	.align	4
.nv.shared._Z27convolution_2D_basic_kernelPKfPfiii:
	.zero		1168


//--------------------- .nv.shared.reserved.0     --------------------------
	.section	.nv.shared.reserved.0,"aw",@nobits
	.weak		__nv_reservedSMEM_offset_0_alias
	.size		__nv_reservedSMEM_offset_0_alias, 0, 64
	.other		__nv_reservedSMEM_offset_0_alias,@"STO_CUDA_RESERVED_SHARED STV_DEFAULT"
__nv_reservedSMEM_offset_0_alias:
	.zero		0
	.zero		64


//--------------------- .nv.constant0._Z27convolution_2D_basic_kernelPKfPfiii --------------------------
	.section	.nv.constant0._Z27convolution_2D_basic_kernelPKfPfiii,"a",@progbits
	.sectionflags	@""
	.align	4
.nv.constant0._Z27convolution_2D_basic_kernelPKfPfiii:
	.zero		924


//--------------------- SYMBOLS --------------------------

	.type		.nv.reservedSmem.offset0,@object
	.size		.nv.reservedSmem.offset0,0x4
	.type		.nv.reservedSmem.cap,@object
	.size		.nv.reservedSmem.cap,0x4
